	.headerflags	@"EF_CUDA_TEXMODE_UNIFIED EF_CUDA_64BIT_ADDRESS EF_CUDA_ACCELERATORS EF_CUDA_SM90 EF_CUDA_VIRTUAL_SM(EF_CUDA_SM90)"
	.elftype	@"ET_EXEC"


//--------------------- .nv.info                  --------------------------
	.section	.nv.info,"",@"SHT_CUDA_INFO"
	.align	4


	//----- nvinfo : EIATTR_REGCOUNT
	.align		4
        /*0000*/ 	.byte	0x04, 0x2f
        /*0002*/ 	.short	(.L_3 - .L_2)
	.align		4
.L_2:
        /*0004*/ 	.word	index@(triton_poi_fused__native_batch_norm_legit_no_training_mul_sigmoid_13)
        /*0008*/ 	.word	0x00000011


	//----- nvinfo : EIATTR_MIN_STACK_SIZE
	.align		4
.L_3:
        /*000c*/ 	.byte	0x04, 0x12
        /*000e*/ 	.short	(.L_5 - .L_4)
	.align		4
.L_4:
        /*0010*/ 	.word	index@(triton_poi_fused__native_batch_norm_legit_no_training_mul_sigmoid_13)
        /*0014*/ 	.word	0x00000000


	//----- nvinfo : EIATTR_FRAME_SIZE
	.align		4
.L_5:
        /*0018*/ 	.byte	0x04, 0x11
        /*001a*/ 	.short	(.L_7 - .L_6)
	.align		4
.L_6:
        /*001c*/ 	.word	index@(triton_poi_fused__native_batch_norm_legit_no_training_mul_sigmoid_13)
        /*0020*/ 	.word	0x00000000


	//----- nvinfo : EIATTR_MIN_STACK_SIZE
	.align		4
.L_7:
        /*0024*/ 	.byte	0x04, 0x12
        /*0026*/ 	.short	(.L_9 - .L_8)
	.align		4
.L_8:
        /*0028*/ 	.word	index@(triton_poi_fused__native_batch_norm_legit_no_training_mul_sigmoid_13)
        /*002c*/ 	.word	0x00000000
.L_9:


//--------------------- .nv.info.triton_poi_fused__native_batch_norm_legit_no_training_mul_sigmoid_13 --------------------------
	.section	.nv.info.triton_poi_fused__native_batch_norm_legit_no_training_mul_sigmoid_13,"",@"SHT_CUDA_INFO"
	.sectionflags	@""
	.align	4


	//----- nvinfo : EIATTR_CUDA_API_VERSION
	.align		4
        /*0000*/ 	.byte	0x04, 0x37
        /*0002*/ 	.short	(.L_11 - .L_10)
.L_10:
        /*0004*/ 	.word	0x0000007c


	//----- nvinfo : EIATTR_KPARAM_INFO
	.align		4
.L_11:
        /*0008*/ 	.byte	0x04, 0x17
        /*000a*/ 	.short	(.L_13 - .L_12)
.L_12:
        /*000c*/ 	.word	0x00000000
        /*0010*/ 	.short	0x0006
        /*0012*/ 	.short	0x0030
        /*0014*/ 	.byte	0x00, 0xf0, 0x11, 0x00


	//----- nvinfo : EIATTR_KPARAM_INFO
	.align		4
.L_13:
        /*0018*/ 	.byte	0x04, 0x17
        /*001a*/ 	.short	(.L_15 - .L_14)
.L_14:
        /*001c*/ 	.word	0x00000000
        /*0020*/ 	.short	0x0005
        /*0022*/ 	.short	0x0028
        /*0024*/ 	.byte	0x00, 0xf4, 0x21, 0x00


	//----- nvinfo : EIATTR_KPARAM_INFO
	.align		4
.L_15:
        /*0028*/ 	.byte	0x04, 0x17
        /*002a*/ 	.short	(.L_17 - .L_16)
.L_16:
        /*002c*/ 	.word	0x00000000
        /*0030*/ 	.short	0x0004
        /*0032*/ 	.short	0x0020
        /*0034*/ 	.byte	0x00, 0xf4, 0x21, 0x00


	//----- nvinfo : EIATTR_KPARAM_INFO
	.align		4
.L_17:
        /*0038*/ 	.byte	0x04, 0x17
        /*003a*/ 	.short	(.L_19 - .L_18)
.L_18:
        /*003c*/ 	.word	0x00000000
        /*0040*/ 	.short	0x0003
        /*0042*/ 	.short	0x0018
        /*0044*/ 	.byte	0x00, 0xf4, 0x21, 0x00


	//----- nvinfo : EIATTR_KPARAM_INFO
	.align		4
.L_19:
        /*0048*/ 	.byte	0x04, 0x17
        /*004a*/ 	.short	(.L_21 - .L_20)
.L_20:
        /*004c*/ 	.word	0x00000000
        /*0050*/ 	.short	0x0002
        /*0052*/ 	.short	0x0010
        /*0054*/ 	.byte	0x00, 0xf4, 0x21, 0x00


	//----- nvinfo : EIATTR_KPARAM_INFO
	.align		4
.L_21:
        /*0058*/ 	.byte	0x04, 0x17
        /*005a*/ 	.short	(.L_23 - .L_22)
.L_22:
        /*005c*/ 	.word	0x00000000
        /*0060*/ 	.short	0x0001
        /*0062*/ 	.short	0x0008
        /*0064*/ 	.byte	0x00, 0xf4, 0x21, 0x00


	//----- nvinfo : EIATTR_KPARAM_INFO
	.align		4
.L_23:
        /*0068*/ 	.byte	0x04, 0x17
        /*006a*/ 	.short	(.L_25 - .L_24)
.L_24:
        /*006c*/ 	.word	0x00000000
        /*0070*/ 	.short	0x0000
        /*0072*/ 	.short	0x0000
        /*0074*/ 	.byte	0x00, 0xf4, 0x21, 0x00


	//----- nvinfo : EIATTR_SPARSE_MMA_MASK
	.align		4
.L_25:
        /*0078*/ 	.byte	0x03, 0x50
        /*007a*/ 	.short	0x0000


	//----- nvinfo : EIATTR_MAXREG_COUNT
	.align		4
        /*007c*/ 	.byte	0x03, 0x1b
        /*007e*/ 	.short	0x00ff


	//----- nvinfo : EIATTR_EXIT_INSTR_OFFSETS
	.align		4
        /*0080*/ 	.byte	0x04, 0x1c
        /*0082*/ 	.short	(.L_27 - .L_26)


	//   ....[0]....
.L_26:
        /*0084*/ 	.word	0x00000530


	//----- nvinfo : EIATTR_REQNTID
	.align		4
.L_27:
        /*0088*/ 	.byte	0x04, 0x10
        /*008a*/ 	.short	(.L_29 - .L_28)
.L_28:
        /*008c*/ 	.word	0x00000100
        /*0090*/ 	.word	0x00000001
        /*0094*/ 	.word	0x00000001


	//----- nvinfo : EIATTR_CBANK_PARAM_SIZE
	.align		4
.L_29:
        /*0098*/ 	.byte	0x03, 0x19
        /*009a*/ 	.short	0x0034


	//----- nvinfo : EIATTR_PARAM_CBANK
	.align		4
        /*009c*/ 	.byte	0x04, 0x0a
        /*009e*/ 	.short	(.L_31 - .L_30)
	.align		4
.L_30:
        /*00a0*/ 	.word	index@(.nv.constant0.triton_poi_fused__native_batch_norm_legit_no_training_mul_sigmoid_13)
        /*00a4*/ 	.short	0x0210
        /*00a6*/ 	.short	0x0034


	//----- nvinfo : EIATTR_SW_WAR
	.align		4
.L_31:
        /*00a8*/ 	.byte	0x04, 0x36
        /*00aa*/ 	.short	(.L_33 - .L_32)
.L_32:
        /*00ac*/ 	.word	0x00000008
.L_33:


//--------------------- .nv.callgraph             --------------------------
	.section	.nv.callgraph,"",@"SHT_CUDA_CALLGRAPH"
	.align	4
	.sectionentsize	8
	.align		4
        /*0000*/ 	.word	0x00000000
	.align		4
        /*0004*/ 	.word	0xffffffff
	.align		4
        /*0008*/ 	.word	0x00000000
	.align		4
        /*000c*/ 	.word	0xfffffffe
	.align		4
        /*0010*/ 	.word	0x00000000
	.align		4
        /*0014*/ 	.word	0xfffffffd
	.align		4
        /*0018*/ 	.word	0x00000000
	.align		4
        /*001c*/ 	.word	0xfffffffc


//--------------------- .nv.constant4             --------------------------
	.section	.nv.constant4,"a",@progbits
	.align	8
	.align		8
.nv.constant4:
        /*0000*/ 	.dword	_$_str
	.align		8
        /*0008*/ 	.dword	_$_str_$_2


//--------------------- .text.triton_poi_fused__native_batch_norm_legit_no_training_mul_sigmoid_13 --------------------------
	.section	.text.triton_poi_fused__native_batch_norm_legit_no_training_mul_sigmoid_13,"ax",@progbits
	.align	128
        .global         triton_poi_fused__native_batch_norm_legit_no_training_mul_sigmoid_13
        .type           triton_poi_fused__native_batch_norm_legit_no_training_mul_sigmoid_13,@function
        .size           triton_poi_fused__native_batch_norm_legit_no_training_mul_sigmoid_13,(.L_x_1 - triton_poi_fused__native_batch_norm_legit_no_training_mul_sigmoid_13)
        .other          triton_poi_fused__native_batch_norm_legit_no_training_mul_sigmoid_13,@"STO_CUDA_ENTRY STV_DEFAULT"
triton_poi_fused__native_batch_norm_legit_no_training_mul_sigmoid_13:
.text.triton_poi_fused__native_batch_norm_legit_no_training_mul_sigmoid_13:
[----:B------:R-:W-:Y:S01]  /*0000*/  LDC R1, c[0x0][0x28] ;  /* 0x00000a00ff017b82 */ /* 0x000fe20000000800 */
[----:B------:R-:W1:Y:S07]  /*0010*/  S2R R0, SR_TID.X ;  /* 0x0000000000007919 */ /* 0x000e6e0000002100 */
[----:B------:R-:W2:Y:S01]  /*0020*/  LDC.64 R2, c[0x0][0x228] ;  /* 0x00008a00ff027b82 */ /* 0x000ea20000000a00 */
[----:B------:R-:W-:Y:S01]  /*0030*/  ULDC.64 UR4, c[0x0][0x208] ;  /* 0x0000820000047ab9 */ /* 0x000fe20000000a00 */
[----:B------:R-:W3:Y:S06]  /*0040*/  S2R R7, SR_CTAID.X ;  /* 0x0000000000077919 */ /* 0x000eec0000002500 */
[----:B------:R-:W4:Y:S08]  /*0050*/  LDC.64 R8, c[0x0][0x230] ;  /* 0x00008c00ff087b82 */ /* 0x000f300000000a00 */
[----:B------:R-:W5:Y:S01]  /*0060*/  LDC.64 R10, c[0x0][0x238] ;  /* 0x00008e00ff0a7b82 */ /* 0x000f620000000a00 */
[----:B-1----:R-:W-:-:S02]  /*0070*/  SHF.L.U32 R0, R0, 0x1, RZ ;  /* 0x0000000100007819 */ /* 0x002fc400000006ff */
[----:B---3--:R-:W-:Y:S02]  /*0080*/  SHF.R.S32.HI R5, RZ, 0x16, R7 ;  /* 0x00000016ff057819 */ /* 0x008fe40000011407 */
[----:B------:R-:W-:Y:S02]  /*0090*/  LOP3.LUT R0, R0, 0x1fe, RZ, 0xc0, !PT ;  /* 0x000001fe00007812 */ /* 0x000fe400078ec0ff */
[----:B------:R-:W-:Y:S02]  /*00a0*/  SGXT R5, R5, 0x1 ;  /* 0x000000010505781a */ /* 0x000fe40000000200 */
[----:B------:R-:W-:Y:S02]  /*00b0*/  LEA R0, R7, R0, 0x9 ;  /* 0x0000000007007211 */ /* 0x000fe400078e48ff */
[----:B------:R-:W1:Y:S02]  /*00c0*/  LDC.64 R6, c[0x0][0x220] ;  /* 0x00008800ff067b82 */ /* 0x000e640000000a00 */
[----:B------:R-:W-:-:S04]  /*00d0*/  LEA.HI R5, R5, R0, RZ, 0x8 ;  /* 0x0000000005057211 */ /* 0x000fc800078f40ff */
[----:B------:R-:W-:-:S04]  /*00e0*/  LOP3.LUT R5, R5, 0xffffff00, RZ, 0xc0, !PT ;  /* 0xffffff0005057812 */ /* 0x000fc800078ec0ff */
[----:B------:R-:W-:Y:S02]  /*00f0*/  IADD3 R13, R0, -R5, RZ ;  /* 0x80000005000d7210 */ /* 0x000fe40007ffe0ff */
[----:B------:R-:W3:Y:S03]  /*0100*/  LDC.64 R4, c[0x0][0x218] ;  /* 0x00008600ff047b82 */ /* 0x000ee60000000a00 */
[----:B--2---:R-:W-:-:S06]  /*0110*/  IMAD.WIDE R2, R13, 0x4, R2 ;  /* 0x000000040d027825 */ /* 0x004fcc00078e0202 */
[----:B------:R-:W2:Y:S01]  /*0120*/  LDG.E.EL.64 R2, desc[UR4][R2.64] ;  /* 0x0000000402027981 */ /* 0x000ea2000c2e1b00 */
[----:B-1----:R-:W-:-:S04]  /*0130*/  IMAD.WIDE R6, R13, 0x4, R6 ;  /* 0x000000040d067825 */ /* 0x002fc800078e0206 */
[C---:B----4-:R-:W-:Y:S02]  /*0140*/  IMAD.WIDE R8, R13.reuse, 0x4, R8 ;  /* 0x000000040d087825 */ /* 0x050fe400078e0208 */
[----:B------:R-:W4:Y:S02]  /*0150*/  LDG.E.EL.64 R6, desc[UR4][R6.64] ;  /* 0x0000000406067981 */ /* 0x000f24000c2e1b00 */
[----:B-----5:R-:W-:Y:S02]  /*0160*/  IMAD.WIDE R10, R13, 0x4, R10 ;  /* 0x000000040d0a7825 */ /* 0x020fe400078e020a */
[----:B------:R-:W5:Y:S02]  /*0170*/  LDG.E.EL.64 R8, desc[UR4][R8.64] ;  /* 0x0000000408087981 */ /* 0x000f64000c2e1b00 */
[----:B---3--:R-:W-:Y:S02]  /*0180*/  IMAD.WIDE R4, R0, 0x4, R4 ;  /* 0x0000000400047825 */ /* 0x008fe400078e0204 */
[----:B------:R-:W5:Y:S04]  /*0190*/  LDG.E.EL.64 R10, desc[UR4][R10.64] ;  /* 0x000000040a0a7981 */ /* 0x000f68000c2e1b00 */
[----:B------:R-:W4:Y:S01]  /*01a0*/  LDG.E.64 R4, desc[UR4][R4.64] ;  /* 0x0000000404047981 */ /* 0x000f22000c1e1b00 */
[----:B--2---:R-:W-:Y:S01]  /*01b0*/  FADD R2, R2, 9.9999997473787516356e-06 ;  /* 0x3727c5ac02027421 */ /* 0x004fe20000000000 */
[----:B------:R-:W-:-:S03]  /*01c0*/  FADD R3, R3, 9.9999997473787516356e-06 ;  /* 0x3727c5ac03037421 */ /* 0x000fc60000000000 */
[----:B------:R-:W1:Y:S08]  /*01d0*/  MUFU.SQRT R12, R2 ;  /* 0x00000002000c7308 */ /* 0x000e700000002000 */
[----:B------:R-:W2:Y:S01]  /*01e0*/  MUFU.SQRT R13, R3 ;  /* 0x00000003000d7308 */ /* 0x000ea20000002000 */
[C---:B-1----:R-:W-:Y:S02]  /*01f0*/  FSETP.GT.AND P0, PT, R12.reuse, 8.50705917302346158658e+37, PT ;  /* 0x7e8000000c00780b */ /* 0x042fe40003f04000 */
[----:B------:R-:W-:-:S02]  /*0200*/  FSETP.GEU.AND P2, PT, R12, 1.175494350822287508e-38, PT ;  /* 0x008000000c00780b */ /* 0x000fc40003f4e000 */
[C---:B--2---:R-:W-:Y:S02]  /*0210*/  FSETP.GT.AND P1, PT, R13.reuse, 8.50705917302346158658e+37, PT ;  /* 0x7e8000000d00780b */ /* 0x044fe40003f24000 */
[----:B------:R-:W-:-:S07]  /*0220*/  FSETP.GEU.AND P3, PT, R13, 1.175494350822287508e-38, PT ;  /* 0x008000000d00780b */ /* 0x000fce0003f6e000 */
[----:B------:R-:W-:Y:S01]  /*0230*/  @P0 FMUL R12, R12, 0.25 ;  /* 0x3e8000000c0c0820 */ /* 0x000fe20000400000 */
[----:B------:R-:W-:-:S03]  /*0240*/  HFMA2.MMA R2, -RZ, RZ, 1.625, 0 ;  /* 0x3e800000ff027435 */ /* 0x000fc600000001ff */
[----:B------:R-:W-:Y:S01]  /*0250*/  @!P2 FMUL R12, R12, 16777216 ;  /* 0x4b8000000c0ca820 */ /* 0x000fe20000400000 */
[----:B------:R-:W-:-:S05]  /*0260*/  @P1 FMUL R13, R13, 0.25 ;  /* 0x3e8000000d0d1820 */ /* 0x000fca0000400000 */
[----:B------:R-:W1:Y:S01]  /*0270*/  MUFU.RCP R12, R12 ;  /* 0x0000000c000c7308 */ /* 0x000e620000001000 */
[----:B------:R-:W-:Y:S01]  /*0280*/  @!P3 FMUL R13, R13, 16777216 ;  /* 0x4b8000000d0db820 */ /* 0x000fe20000400000 */
[----:B------:R-:W-:-:S06]  /*0290*/  FSEL R3, R2, 1, P0 ;  /* 0x3f80000002037808 */ /* 0x000fcc0000000000 */
[----:B------:R-:W2:Y:S01]  /*02a0*/  MUFU.RCP R13, R13 ;  /* 0x0000000d000d7308 */ /* 0x000ea20000001000 */
[----:B------:R-:W-:Y:S01]  /*02b0*/  @!P2 FMUL R3, R3, 16777216 ;  /* 0x4b8000000303a820 */ /* 0x000fe20000400000 */
[----:B------:R-:W-:Y:S01]  /*02c0*/  FSEL R14, R2, 1, P1 ;  /* 0x3f800000020e7808 */ /* 0x000fe20000800000 */
[----:B----4-:R-:W-:Y:S02]  /*02d0*/  FADD R4, R4, -R6 ;  /* 0x8000000604047221 */ /* 0x010fe40000000000 */
[----:B-1----:R-:W-:Y:S02]  /*02e0*/  FMUL R3, R12, R3 ;  /* 0x000000030c037220 */ /* 0x002fe40000400000 */
[----:B------:R-:W-:Y:S01]  /*02f0*/  @!P3 FMUL R14, R14, 16777216 ;  /* 0x4b8000000e0eb820 */ /* 0x000fe20000400000 */
[----:B------:R-:W-:Y:S01]  /*0300*/  FADD R5, R5, -R7 ;  /* 0x8000000705057221 */ /* 0x000fe20000000000 */
[----:B------:R-:W-:Y:S02]  /*0310*/  FMUL R3, R4, R3 ;  /* 0x0000000304037220 */ /* 0x000fe40000400000 */
[----:B--2---:R-:W-:-:S02]  /*0320*/  FMUL R14, R13, R14 ;  /* 0x0000000e0d0e7220 */ /* 0x004fc40000400000 */
[----:B-----5:R-:W-:Y:S02]  /*0330*/  FFMA R8, R8, R3, R10 ;  /* 0x0000000308087223 */ /* 0x020fe4000000000a */
[----:B------:R-:W-:Y:S02]  /*0340*/  FMUL R14, R5, R14 ;  /* 0x0000000e050e7220 */ /* 0x000fe40000400000 */
[----:B------:R-:W-:Y:S02]  /*0350*/  FADD R3, RZ, -R8 ;  /* 0x80000008ff037221 */ /* 0x000fe40000000000 */
[----:B------:R-:W-:Y:S02]  /*0360*/  FFMA R9, R9, R14, R11 ;  /* 0x0000000e09097223 */ /* 0x000fe4000000000b */
[----:B------:R-:W-:Y:S02]  /*0370*/  FMUL R4, R3, 1.4426950216293334961 ;  /* 0x3fb8aa3b03047820 */ /* 0x000fe40000400000 */
[----:B------:R-:W-:-:S04]  /*0380*/  FADD R3, RZ, -R9 ;  /* 0x80000009ff037221 */ /* 0x000fc80000000000 */
[----:B------:R-:W-:Y:S01]  /*0390*/  FMUL R6, R3, 1.4426950216293334961 ;  /* 0x3fb8aa3b03067820 */ /* 0x000fe20000400000 */
[----:B------:R-:W-:-:S04]  /*03a0*/  FSETP.GEU.AND P0, PT, R4, -126, PT ;  /* 0xc2fc00000400780b */ /* 0x000fc80003f0e000 */
[----:B------:R-:W-:-:S09]  /*03b0*/  FSETP.GEU.AND P1, PT, R6, -126, PT ;  /* 0xc2fc00000600780b */ /* 0x000fd20003f2e000 */
[----:B------:R-:W-:-:S04]  /*03c0*/  @!P0 FMUL R4, R4, 0.5 ;  /* 0x3f00000004048820 */ /* 0x000fc80000400000 */
[----:B------:R-:W-:Y:S01]  /*03d0*/  @!P1 FMUL R6, R6, 0.5 ;  /* 0x3f00000006069820 */ /* 0x000fe20000400000 */
[----:B------:R-:W1:Y:S08]  /*03e0*/  MUFU.EX2 R3, R4 ;  /* 0x0000000400037308 */ /* 0x000e700000000800 */
[----:B------:R-:W2:Y:S01]  /*03f0*/  MUFU.EX2 R5, R6 ;  /* 0x0000000600057308 */ /* 0x000ea20000000800 */
[----:B-1----:R-:W-:-:S04]  /*0400*/  @!P0 FMUL R3, R3, R3 ;  /* 0x0000000303038220 */ /* 0x002fc80000400000 */
[----:B------:R-:W-:Y:S01]  /*0410*/  FADD R7, R3, 1 ;  /* 0x3f80000003077421 */ /* 0x000fe20000000000 */
[----:B--2---:R-:W-:-:S04]  /*0420*/  @!P1 FMUL R5, R5, R5 ;  /* 0x0000000505059220 */ /* 0x004fc80000400000 */
[----:B------:R-:W-:Y:S01]  /*0430*/  FADD R10, R5, 1 ;  /* 0x3f800000050a7421 */ /* 0x000fe20000000000 */
[----:B------:R-:W-:Y:S01]  /*0440*/  FSETP.GT.AND P0, PT, R7, 8.50705917302346158658e+37, PT ;  /* 0x7e8000000700780b */ /* 0x000fe20003f04000 */
[----:B------:R-:W1:Y:S03]  /*0450*/  LDC.64 R4, c[0x0][0x210] ;  /* 0x00008400ff047b82 */ /* 0x000e660000000a00 */
[----:B------:R-:W-:-:S09]  /*0460*/  FSETP.GT.AND P1, PT, R10, 8.50705917302346158658e+37, PT ;  /* 0x7e8000000a00780b */ /* 0x000fd20003f24000 */
[----:B------:R-:W-:-:S04]  /*0470*/  @P0 FMUL R7, R7, 0.25 ;  /* 0x3e80000007070820 */ /* 0x000fc80000400000 */
[----:B------:R-:W-:Y:S02]  /*0480*/  @P1 FMUL R10, R10, 0.25 ;  /* 0x3e8000000a0a1820 */ /* 0x000fe40000400000 */
[----:B------:R-:W2:Y:S08]  /*0490*/  MUFU.RCP R7, R7 ;  /* 0x0000000700077308 */ /* 0x000eb00000001000 */
[----:B------:R-:W3:Y:S01]  /*04a0*/  MUFU.RCP R10, R10 ;  /* 0x0000000a000a7308 */ /* 0x000ee20000001000 */
[----:B------:R-:W-:-:S02]  /*04b0*/  FSEL R6, R2, 1, P0 ;  /* 0x3f80000002067808 */ /* 0x000fc40000000000 */
[----:B------:R-:W-:-:S03]  /*04c0*/  FSEL R3, R2, 1, P1 ;  /* 0x3f80000002037808 */ /* 0x000fc60000800000 */
[----:B--2---:R-:W-:-:S04]  /*04d0*/  FMUL R11, R7, R6 ;  /* 0x00000006070b7220 */ /* 0x004fc80000400000 */
[----:B------:R-:W-:Y:S01]  /*04e0*/  FMUL R8, R8, R11 ;  /* 0x0000000b08087220 */ /* 0x000fe20000400000 */
[----:B---3--:R-:W-:Y:S01]  /*04f0*/  FMUL R6, R10, R3 ;  /* 0x000000030a067220 */ /* 0x008fe20000400000 */
[----:B-1----:R-:W-:-:S04]  /*0500*/  IMAD.WIDE R2, R0, 0x4, R4 ;  /* 0x0000000400027825 */ /* 0x002fc800078e0204 */
[----:B------:R-:W-:-:S05]  /*0510*/  FMUL R9, R9, R6 ;  /* 0x0000000609097220 */ /* 0x000fca0000400000 */
[----:B------:R-:W-:Y:S01]  /*0520*/  STG.E.64 desc[UR4][R2.64], R8 ;  /* 0x0000000802007986 */ /* 0x000fe2000c101b04 */
[----:B------:R-:W-:Y:S05]  /*0530*/  EXIT ;  /* 0x000000000000794d */ /* 0x000fea0003800000 */
.L_x_0:
[----:B------:R-:W-:-:S00]  /*0540*/  BRA `(.L_x_0) ;  /* 0xfffffffc00fc7947 */ /* 0x000fc0000383ffff */
[----:B------:R-:W-:-:S00]  /*0550*/  NOP ;  /* 0x0000000000007918 */ /* 0x000fc00000000000 */
        /* <DEDUP_REMOVED lines=10> */
.L_x_1:


//--------------------- .nv.global.init           --------------------------
	.section	.nv.global.init,"aw",@progbits
.nv.global.init:
	.type		_$_str,@object
	.size		_$_str,(_$_str_$_2 - _$_str)
_$_str:
        /*0000*/ 	.byte	0x5f, 0x5f, 0x43, 0x55, 0x44, 0x41, 0x5f, 0x46, 0x54, 0x5a, 0x00
	.type		_$_str_$_2,@object
	.size		_$_str_$_2,(.L_1 - _$_str_$_2)
_$_str_$_2:
        /*000b*/ 	.byte	0x5f, 0x5f, 0x43, 0x55, 0x44, 0x41, 0x5f, 0x50, 0x52, 0x45, 0x43, 0x5f, 0x53, 0x51, 0x52, 0x54
        /*001b*/ 	.byte	0x00
.L_1:


//--------------------- .nv.constant0.triton_poi_fused__native_batch_norm_legit_no_training_mul_sigmoid_13 --------------------------
	.section	.nv.constant0.triton_poi_fused__native_batch_norm_legit_no_training_mul_sigmoid_13,"a",@progbits
	.sectionflags	@""
	.align	4
.nv.constant0.triton_poi_fused__native_batch_norm_legit_no_training_mul_sigmoid_13:
	.zero		580
